//
// Generated by NVIDIA NVVM Compiler
//
// Compiler Build ID: CL-36424714
// Cuda compilation tools, release 13.0, V13.0.88
// Based on NVVM 20.0.0
//

.version 9.0
.target sm_100
.address_size 64

	// .globl	_Z21barrier_divergent_tidPi

.visible .entry _Z21barrier_divergent_tidPi(
	.param .u64 .ptr .align 1 _Z21barrier_divergent_tidPi_param_0
)
{
	.reg .pred 	%p<2>;
	.reg .b32 	%r<4>;
	.reg .b64 	%rd<7>;

	ld.param.u64 	%rd2, [_Z21barrier_divergent_tidPi_param_0];
	cvta.to.global.u64 	%rd1, %rd2;
	mov.u32 	%r1, %tid.x;
	setp.gt.u32 	%p1, %r1, 1;
	@%p1 bra 	$L__BB0_2;
	mul.wide.u32 	%rd5, %r1, 4;
	add.s64 	%rd6, %rd1, %rd5;
	st.global.u32 	[%rd6], %r1;
	bar.sync 	0;
	mul.lo.s32 	%r3, %r1, 10;
	st.global.u32 	[%rd6], %r3;
	bra.uni 	$L__BB0_3;
$L__BB0_2:
	neg.s32 	%r2, %r1;
	mul.wide.u32 	%rd3, %r1, 4;
	add.s64 	%rd4, %rd1, %rd3;
	st.global.u32 	[%rd4], %r2;
$L__BB0_3:
	ret;

}
	// .globl	_Z26barrier_outside_divergencePi
.visible .entry _Z26barrier_outside_divergencePi(
	.param .u64 .ptr .align 1 _Z26barrier_outside_divergencePi_param_0
)
{
	.reg .pred 	%p<2>;
	.reg .b32 	%r<6>;
	.reg .b64 	%rd<5>;

	ld.param.u64 	%rd1, [_Z26barrier_outside_divergencePi_param_0];
	mov.u32 	%r1, %tid.x;
	setp.lt.u32 	%p1, %r1, 2;
	mul.lo.s32 	%r2, %r1, 100;
	selp.b32 	%r3, %r1, %r2, %p1;
	cvta.to.global.u64 	%rd2, %rd1;
	mul.wide.u32 	%rd3, %r1, 4;
	add.s64 	%rd4, %rd2, %rd3;
	st.global.u32 	[%rd4], %r3;
	bar.sync 	0;
	ld.global.u32 	%r4, [%rd4];
	add.s32 	%r5, %r4, 1;
	st.global.u32 	[%rd4], %r5;
	ret;

}
	// .globl	_Z28barrier_NotDivergent_allThdsPi
.visible .entry _Z28barrier_NotDivergent_allThdsPi(
	.param .u64 .ptr .align 1 _Z28barrier_NotDivergent_allThdsPi_param_0
)
{
	.reg .b32 	%r<3>;
	.reg .b64 	%rd<5>;

	ld.param.u64 	%rd1, [_Z28barrier_NotDivergent_allThdsPi_param_0];
	cvta.to.global.u64 	%rd2, %rd1;
	mov.u32 	%r1, %tid.x;
	mul.wide.u32 	%rd3, %r1, 4;
	add.s64 	%rd4, %rd2, %rd3;
	st.global.u32 	[%rd4], %r1;
	bar.sync 	0;
	mul.lo.s32 	%r2, %r1, 10;
	st.global.u32 	[%rd4], %r2;
	ret;

}


// ===== COMPILED SASS (sm_100) =====

	.target	sm_100

	.elftype	@"ET_EXEC"


//--------------------- .note.nv.tkinfo           --------------------------
	.section	.note.nv.tkinfo,"",@"SHT_NOTE"
	.sectionflags	@"SHF_NOTE_NV_TKINFO"
	.tkinfo
        /*0018*/ 	.word	0x00000002
        /*0030*/ 	.string	""
        /*0030*/ 	.string	"ptxas"
        /*0030*/ 	.string	"Cuda compilation tools, release 13.0, V13.0.88"
        /*0030*/ 	.string	"Build cuda_13.0.r13.0/compiler.36424714_0"
        /*0030*/ 	.string	"-arch sm_100 -m 64 "



//--------------------- .note.nv.cuinfo           --------------------------
	.section	.note.nv.cuinfo,"",@"SHT_NOTE"
	.sectionflags	@"SHF_NOTE_NV_CUINFO"
        /*0018*/ 	.short	0x0002
        /*001a*/ 	.short	0x0064
        /*001c*/ 	.short	0x0082
	.zero		2


//--------------------- .nv.info                  --------------------------
	.section	.nv.info,"",@"SHT_CUDA_INFO"
	.align	4


	//----- nvinfo : EIATTR_REGCOUNT
	.align		4
        /*0000*/ 	.byte	0x04, 0x2f
        /*0002*/ 	.short	(.L_1 - .L_0)
	.align		4
.L_0:
        /*0004*/ 	.word	index@(_Z21barrier_divergent_tidPi)
        /*0008*/ 	.word	0x0000000a


	//----- nvinfo : EIATTR_FRAME_SIZE
	.align		4
.L_1:
        /*000c*/ 	.byte	0x04, 0x11
        /*000e*/ 	.short	(.L_3 - .L_2)
	.align		4
.L_2:
        /*0010*/ 	.word	index@(_Z21barrier_divergent_tidPi)
        /*0014*/ 	.word	0x00000000


	//----- nvinfo : EIATTR_REGCOUNT
	.align		4
.L_3:
        /*0018*/ 	.byte	0x04, 0x2f
        /*001a*/ 	.short	(.L_5 - .L_4)
	.align		4
.L_4:
        /*001c*/ 	.word	index@(_Z26barrier_outside_divergencePi)
        /*0020*/ 	.word	0x0000000a


	//----- nvinfo : EIATTR_FRAME_SIZE
	.align		4
.L_5:
        /*0024*/ 	.byte	0x04, 0x11
        /*0026*/ 	.short	(.L_7 - .L_6)
	.align		4
.L_6:
        /*0028*/ 	.word	index@(_Z26barrier_outside_divergencePi)
        /*002c*/ 	.word	0x00000000


	//----- nvinfo : EIATTR_REGCOUNT
	.align		4
.L_7:
        /*0030*/ 	.byte	0x04, 0x2f
        /*0032*/ 	.short	(.L_9 - .L_8)
	.align		4
.L_8:
        /*0034*/ 	.word	index@(_Z28barrier_NotDivergent_allThdsPi)
        /*0038*/ 	.word	0x0000000a


	//----- nvinfo : EIATTR_FRAME_SIZE
	.align		4
.L_9:
        /*003c*/ 	.byte	0x04, 0x11
        /*003e*/ 	.short	(.L_11 - .L_10)
	.align		4
.L_10:
        /*0040*/ 	.word	index@(_Z28barrier_NotDivergent_allThdsPi)
        /*0044*/ 	.word	0x00000000


	//----- nvinfo : EIATTR_MIN_STACK_SIZE
	.align		4
.L_11:
        /*0048*/ 	.byte	0x04, 0x12
        /*004a*/ 	.short	(.L_13 - .L_12)
	.align		4
.L_12:
        /*004c*/ 	.word	index@(_Z28barrier_NotDivergent_allThdsPi)
        /*0050*/ 	.word	0x00000000


	//----- nvinfo : EIATTR_MIN_STACK_SIZE
	.align		4
.L_13:
        /*0054*/ 	.byte	0x04, 0x12
        /*0056*/ 	.short	(.L_15 - .L_14)
	.align		4
.L_14:
        /*0058*/ 	.word	index@(_Z26barrier_outside_divergencePi)
        /*005c*/ 	.word	0x00000000


	//----- nvinfo : EIATTR_MIN_STACK_SIZE
	.align		4
.L_15:
        /*0060*/ 	.byte	0x04, 0x12
        /*0062*/ 	.short	(.L_17 - .L_16)
	.align		4
.L_16:
        /*0064*/ 	.word	index@(_Z21barrier_divergent_tidPi)
        /*0068*/ 	.word	0x00000000
.L_17:


//--------------------- .nv.compat                --------------------------
	.section	.nv.compat,"",@"SHT_CUDA_COMPAT_INFO"
	.align	4
        /*0000*/ 	.byte	0x02, 0x09, 0x00, 0x00, 0x02, 0x02, 0x01, 0x00, 0x02, 0x05, 0x05, 0x00, 0x03, 0x07, 0x01, 0x01
        /*0010*/ 	.byte	0x02, 0x03, 0x00, 0x00, 0x02, 0x06, 0x01, 0x00, 0x04, 0x0b, 0x08, 0x00, 0x09, 0x00, 0x00, 0x00
        /*0020*/ 	.byte	0x00, 0x00, 0x00, 0x00


//--------------------- .nv.info._Z28barrier_NotDivergent_allThdsPi --------------------------
	.section	.nv.info._Z28barrier_NotDivergent_allThdsPi,"",@"SHT_CUDA_INFO"
	.sectionflags	@""
	.align	4


	//----- nvinfo : EIATTR_CUDA_API_VERSION
	.align		4
        /*0000*/ 	.byte	0x04, 0x37
        /*0002*/ 	.short	(.L_19 - .L_18)
.L_18:
        /*0004*/ 	.word	0x00000082


	//----- nvinfo : EIATTR_KPARAM_INFO
	.align		4
.L_19:
        /*0008*/ 	.byte	0x04, 0x17
        /*000a*/ 	.short	(.L_21 - .L_20)
.L_20:
        /*000c*/ 	.word	0x00000000
        /*0010*/ 	.short	0x0000
        /*0012*/ 	.short	0x0000
        /*0014*/ 	.byte	0x00, 0xf5, 0x21, 0x00


	//----- nvinfo : EIATTR_SPARSE_MMA_MASK
	.align		4
.L_21:
        /*0018*/ 	.byte	0x03, 0x50
        /*001a*/ 	.short	0x0000


	//----- nvinfo : EIATTR_MAXREG_COUNT
	.align		4
        /*001c*/ 	.byte	0x03, 0x1b
        /*001e*/ 	.short	0x00ff


	//----- nvinfo : EIATTR_NUM_BARRIERS
	.align		4
        /*0020*/ 	.byte	0x02, 0x4c
        /*0022*/ 	.byte	0x01
	.zero		1


	//----- nvinfo : EIATTR_MERCURY_ISA_VERSION
	.align		4
        /*0024*/ 	.byte	0x03, 0x5f
        /*0026*/ 	.short	0x0101


	//----- nvinfo : EIATTR_VRC_CTA_INIT_COUNT
	.align		4
        /*0028*/ 	.byte	0x02, 0x4a
	.zero		1
	.zero		1


	//----- nvinfo : EIATTR_EXIT_INSTR_OFFSETS
	.align		4
        /*002c*/ 	.byte	0x04, 0x1c
        /*002e*/ 	.short	(.L_23 - .L_22)


	//   ....[0]....
.L_22:
        /*0030*/ 	.word	0x00000090


	//----- nvinfo : EIATTR_CBANK_PARAM_SIZE
	.align		4
.L_23:
        /*0034*/ 	.byte	0x03, 0x19
        /*0036*/ 	.short	0x0008


	//----- nvinfo : EIATTR_PARAM_CBANK
	.align		4
        /*0038*/ 	.byte	0x04, 0x0a
        /*003a*/ 	.short	(.L_25 - .L_24)
	.align		4
.L_24:
        /*003c*/ 	.word	index@(.nv.constant0._Z28barrier_NotDivergent_allThdsPi)
        /*0040*/ 	.short	0x0380
        /*0042*/ 	.short	0x0008


	//----- nvinfo : EIATTR_SW_WAR
	.align		4
.L_25:
        /*0044*/ 	.byte	0x04, 0x36
        /*0046*/ 	.short	(.L_27 - .L_26)
.L_26:
        /*0048*/ 	.word	0x00000008
.L_27:


//--------------------- .nv.info._Z26barrier_outside_divergencePi --------------------------
	.section	.nv.info._Z26barrier_outside_divergencePi,"",@"SHT_CUDA_INFO"
	.sectionflags	@""
	.align	4


	//----- nvinfo : EIATTR_CUDA_API_VERSION
	.align		4
        /*0000*/ 	.byte	0x04, 0x37
        /*0002*/ 	.short	(.L_29 - .L_28)
.L_28:
        /*0004*/ 	.word	0x00000082


	//----- nvinfo : EIATTR_KPARAM_INFO
	.align		4
.L_29:
        /*0008*/ 	.byte	0x04, 0x17
        /*000a*/ 	.short	(.L_31 - .L_30)
.L_30:
        /*000c*/ 	.word	0x00000000
        /*0010*/ 	.short	0x0000
        /*0012*/ 	.short	0x0000
        /*0014*/ 	.byte	0x00, 0xf5, 0x21, 0x00


	//----- nvinfo : EIATTR_SPARSE_MMA_MASK
	.align		4
.L_31:
        /*0018*/ 	.byte	0x03, 0x50
        /*001a*/ 	.short	0x0000


	//----- nvinfo : EIATTR_MAXREG_COUNT
	.align		4
        /*001c*/ 	.byte	0x03, 0x1b
        /*001e*/ 	.short	0x00ff


	//----- nvinfo : EIATTR_NUM_BARRIERS
	.align		4
        /*0020*/ 	.byte	0x02, 0x4c
        /*0022*/ 	.byte	0x01
	.zero		1


	//----- nvinfo : EIATTR_MERCURY_ISA_VERSION
	.align		4
        /*0024*/ 	.byte	0x03, 0x5f
        /*0026*/ 	.short	0x0101


	//----- nvinfo : EIATTR_VRC_CTA_INIT_COUNT
	.align		4
        /*0028*/ 	.byte	0x02, 0x4a
	.zero		1
	.zero		1


	//----- nvinfo : EIATTR_EXIT_INSTR_OFFSETS
	.align		4
        /*002c*/ 	.byte	0x04, 0x1c
        /*002e*/ 	.short	(.L_33 - .L_32)


	//   ....[0]....
.L_32:
        /*0030*/ 	.word	0x000000d0


	//----- nvinfo : EIATTR_CBANK_PARAM_SIZE
	.align		4
.L_33:
        /*0034*/ 	.byte	0x03, 0x19
        /*0036*/ 	.short	0x0008


	//----- nvinfo : EIATTR_PARAM_CBANK
	.align		4
        /*0038*/ 	.byte	0x04, 0x0a
        /*003a*/ 	.short	(.L_35 - .L_34)
	.align		4
.L_34:
        /*003c*/ 	.word	index@(.nv.constant0._Z26barrier_outside_divergencePi)
        /*0040*/ 	.short	0x0380
        /*0042*/ 	.short	0x0008


	//----- nvinfo : EIATTR_SW_WAR
	.align		4
.L_35:
        /*0044*/ 	.byte	0x04, 0x36
        /*0046*/ 	.short	(.L_37 - .L_36)
.L_36:
        /*0048*/ 	.word	0x00000008
.L_37:


//--------------------- .nv.info._Z21barrier_divergent_tidPi --------------------------
	.section	.nv.info._Z21barrier_divergent_tidPi,"",@"SHT_CUDA_INFO"
	.sectionflags	@""
	.align	4


	//----- nvinfo : EIATTR_CUDA_API_VERSION
	.align		4
        /*0000*/ 	.byte	0x04, 0x37
        /*0002*/ 	.short	(.L_39 - .L_38)
.L_38:
        /*0004*/ 	.word	0x00000082


	//----- nvinfo : EIATTR_KPARAM_INFO
	.align		4
.L_39:
        /*0008*/ 	.byte	0x04, 0x17
        /*000a*/ 	.short	(.L_41 - .L_40)
.L_40:
        /*000c*/ 	.word	0x00000000
        /*0010*/ 	.short	0x0000
        /*0012*/ 	.short	0x0000
        /*0014*/ 	.byte	0x00, 0xf5, 0x21, 0x00


	//----- nvinfo : EIATTR_SPARSE_MMA_MASK
	.align		4
.L_41:
        /*0018*/ 	.byte	0x03, 0x50
        /*001a*/ 	.short	0x0000


	//----- nvinfo : EIATTR_MAXREG_COUNT
	.align		4
        /*001c*/ 	.byte	0x03, 0x1b
        /*001e*/ 	.short	0x00ff


	//----- nvinfo : EIATTR_NUM_BARRIERS
	.align		4
        /*0020*/ 	.byte	0x02, 0x4c
        /*0022*/ 	.byte	0x01
	.zero		1


	//----- nvinfo : EIATTR_MERCURY_ISA_VERSION
	.align		4
        /*0024*/ 	.byte	0x03, 0x5f
        /*0026*/ 	.short	0x0101


	//----- nvinfo : EIATTR_VRC_CTA_INIT_COUNT
	.align		4
        /*0028*/ 	.byte	0x02, 0x4a
	.zero		1
	.zero		1


	//----- nvinfo : EIATTR_EXIT_INSTR_OFFSETS
	.align		4
        /*002c*/ 	.byte	0x04, 0x1c
        /*002e*/ 	.short	(.L_43 - .L_42)


	//   ....[0]....
.L_42:
        /*0030*/ 	.word	0x000000a0


	//   ....[1]....
        /*0034*/ 	.word	0x000000f0


	//----- nvinfo : EIATTR_CBANK_PARAM_SIZE
	.align		4
.L_43:
        /*0038*/ 	.byte	0x03, 0x19
        /*003a*/ 	.short	0x0008


	//----- nvinfo : EIATTR_PARAM_CBANK
	.align		4
        /*003c*/ 	.byte	0x04, 0x0a
        /*003e*/ 	.short	(.L_45 - .L_44)
	.align		4
.L_44:
        /*0040*/ 	.word	index@(.nv.constant0._Z21barrier_divergent_tidPi)
        /*0044*/ 	.short	0x0380
        /*0046*/ 	.short	0x0008


	//----- nvinfo : EIATTR_SW_WAR
	.align		4
.L_45:
        /*0048*/ 	.byte	0x04, 0x36
        /*004a*/ 	.short	(.L_47 - .L_46)
.L_46:
        /*004c*/ 	.word	0x00000008
.L_47:


//--------------------- .nv.callgraph             --------------------------
	.section	.nv.callgraph,"",@"SHT_CUDA_CALLGRAPH"
	.align	4
	.sectionentsize	8
	.align		4
        /*0000*/ 	.word	0x00000000
	.align		4
        /*0004*/ 	.word	0xffffffff
	.align		4
        /*0008*/ 	.word	0x00000000
	.align		4
        /*000c*/ 	.word	0xfffffffe
	.align		4
        /*0010*/ 	.word	0x00000000
	.align		4
        /*0014*/ 	.word	0xfffffffd
	.align		4
        /*0018*/ 	.word	0x00000000
	.align		4
        /*001c*/ 	.word	0xfffffffc


//--------------------- .text._Z28barrier_NotDivergent_allThdsPi --------------------------
	.section	.text._Z28barrier_NotDivergent_allThdsPi,"ax",@progbits
	.align	128
        .global         _Z28barrier_NotDivergent_allThdsPi
        .type           _Z28barrier_NotDivergent_allThdsPi,@function
        .size           _Z28barrier_NotDivergent_allThdsPi,(.L_x_3 - _Z28barrier_NotDivergent_allThdsPi)
        .other          _Z28barrier_NotDivergent_allThdsPi,@"STO_CUDA_ENTRY STV_DEFAULT"
_Z28barrier_NotDivergent_allThdsPi:
.text._Z28barrier_NotDivergent_allThdsPi:
[----:B------:R-:W-:Y:S01]  /*0000*/  LDC R1, c[0x0][0x37c] ;  /* 0x0000df00ff017b82 */ /* 0x000fe20000000800 */
[----:B------:R-:W0:Y:S07]  /*0010*/  S2R R7, SR_TID.X ;  /* 0x0000000000077919 */ /* 0x000e2e0000002100 */
[----:B------:R-:W0:Y:S01]  /*0020*/  LDC.64 R2, c[0x0][0x380] ;  /* 0x0000e000ff027b82 */ /* 0x000e220000000a00 */
[----:B------:R-:W1:Y:S01]  /*0030*/  LDCU.64 UR4, c[0x0][0x358] ;  /* 0x00006b00ff0477ac */ /* 0x000e620008000a00 */
[----:B0-----:R-:W-:-:S04]  /*0040*/  IMAD.WIDE.U32 R2, R7, 0x4, R2 ;  /* 0x0000000407027825 */ /* 0x001fc800078e0002 */
[----:B------:R-:W-:Y:S01]  /*0050*/  IMAD R5, R7, 0xa, RZ ;  /* 0x0000000a07057824 */ /* 0x000fe200078e02ff */
[----:B-1----:R-:W-:Y:S01]  /*0060*/  STG.E desc[UR4][R2.64], R7 ;  /* 0x0000000702007986 */ /* 0x002fe2000c101904 */
[----:B------:R-:W-:Y:S06]  /*0070*/  BAR.SYNC.DEFER_BLOCKING 0x0 ;  /* 0x0000000000007b1d */ /* 0x000fec0000010000 */
[----:B------:R-:W-:Y:S01]  /*0080*/  STG.E desc[UR4][R2.64], R5 ;  /* 0x0000000502007986 */ /* 0x000fe2000c101904 */
[----:B------:R-:W-:Y:S05]  /*0090*/  EXIT ;  /* 0x000000000000794d */ /* 0x000fea0003800000 */
.L_x_0:
[----:B------:R-:W-:-:S00]  /*00a0*/  BRA `(.L_x_0) ;  /* 0xfffffffc00fc7947 */ /* 0x000fc0000383ffff */
[----:B------:R-:W-:-:S00]  /*00b0*/  NOP ;  /* 0x0000000000007918 */ /* 0x000fc00000000000 */
        /* <DEDUP_REMOVED lines=12> */
.L_x_3:


//--------------------- .text._Z26barrier_outside_divergencePi --------------------------
	.section	.text._Z26barrier_outside_divergencePi,"ax",@progbits
	.align	128
        .global         _Z26barrier_outside_divergencePi
        .type           _Z26barrier_outside_divergencePi,@function
        .size           _Z26barrier_outside_divergencePi,(.L_x_4 - _Z26barrier_outside_divergencePi)
        .other          _Z26barrier_outside_divergencePi,@"STO_CUDA_ENTRY STV_DEFAULT"
_Z26barrier_outside_divergencePi:
.text._Z26barrier_outside_divergencePi:
[----:B------:R-:W-:Y:S01]  /*0000*/  LDC R1, c[0x0][0x37c] ;  /* 0x0000df00ff017b82 */ /* 0x000fe20000000800 */
[----:B------:R-:W0:Y:S07]  /*0010*/  S2R R5, SR_TID.X ;  /* 0x0000000000057919 */ /* 0x000e2e0000002100 */
[----:B------:R-:W1:Y:S01]  /*0020*/  LDC.64 R2, c[0x0][0x380] ;  /* 0x0000e000ff027b82 */ /* 0x000e620000000a00 */
[----:B------:R-:W2:Y:S01]  /*0030*/  LDCU.64 UR4, c[0x0][0x358] ;  /* 0x00006b00ff0477ac */ /* 0x000ea20008000a00 */
[C---:B0-----:R-:W-:Y:S01]  /*0040*/  IMAD R0, R5.reuse, 0x64, RZ ;  /* 0x0000006405007824 */ /* 0x041fe200078e02ff */
[C---:B------:R-:W-:Y:S01]  /*0050*/  ISETP.GE.U32.AND P0, PT, R5.reuse, 0x2, PT ;  /* 0x000000020500780c */ /* 0x040fe20003f06070 */
[----:B-1----:R-:W-:-:S03]  /*0060*/  IMAD.WIDE.U32 R2, R5, 0x4, R2 ;  /* 0x0000000405027825 */ /* 0x002fc600078e0002 */
[----:B------:R-:W-:-:S05]  /*0070*/  SEL R5, R5, R0, !P0 ;  /* 0x0000000005057207 */ /* 0x000fca0004000000 */
[----:B--2---:R-:W-:Y:S01]  /*0080*/  STG.E desc[UR4][R2.64], R5 ;  /* 0x0000000502007986 */ /* 0x004fe2000c101904 */
[----:B------:R-:W-:Y:S06]  /*0090*/  BAR.SYNC.DEFER_BLOCKING 0x0 ;  /* 0x0000000000007b1d */ /* 0x000fec0000010000 */
[----:B------:R-:W2:Y:S02]  /*00a0*/  LDG.E R0, desc[UR4][R2.64] ;  /* 0x0000000402007981 */ /* 0x000ea4000c1e1900 */
[----:B--2---:R-:W-:-:S05]  /*00b0*/  IADD3 R7, PT, PT, R0, 0x1, RZ ;  /* 0x0000000100077810 */ /* 0x004fca0007ffe0ff */
[----:B------:R-:W-:Y:S01]  /*00c0*/  STG.E desc[UR4][R2.64], R7 ;  /* 0x0000000702007986 */ /* 0x000fe2000c101904 */
[----:B------:R-:W-:Y:S05]  /*00d0*/  EXIT ;  /* 0x000000000000794d */ /* 0x000fea0003800000 */
.L_x_1:
        /* <DEDUP_REMOVED lines=10> */
.L_x_4:


//--------------------- .text._Z21barrier_divergent_tidPi --------------------------
	.section	.text._Z21barrier_divergent_tidPi,"ax",@progbits
	.align	128
        .global         _Z21barrier_divergent_tidPi
        .type           _Z21barrier_divergent_tidPi,@function
        .size           _Z21barrier_divergent_tidPi,(.L_x_5 - _Z21barrier_divergent_tidPi)
        .other          _Z21barrier_divergent_tidPi,@"STO_CUDA_ENTRY STV_DEFAULT"
_Z21barrier_divergent_tidPi:
.text._Z21barrier_divergent_tidPi:
[----:B------:R-:W-:Y:S01]  /*0000*/  LDC R1, c[0x0][0x37c] ;  /* 0x0000df00ff017b82 */ /* 0x000fe20000000800 */
[----:B------:R-:W0:Y:S01]  /*0010*/  S2R R7, SR_TID.X ;  /* 0x0000000000077919 */ /* 0x000e220000002100 */
[----:B------:R-:W1:Y:S01]  /*0020*/  LDCU.64 UR4, c[0x0][0x358] ;  /* 0x00006b00ff0477ac */ /* 0x000e620008000a00 */
[----:B0-----:R-:W-:-:S13]  /*0030*/  ISETP.GT.U32.AND P0, PT, R7, 0x1, PT ;  /* 0x000000010700780c */ /* 0x001fda0003f04070 */
[----:B------:R-:W0:Y:S01]  /*0040*/  @!P0 LDC.64 R2, c[0x0][0x380] ;  /* 0x0000e000ff028b82 */ /* 0x000e220000000a00 */
[C---:B------:R-:W-:Y:S02]  /*0050*/  @!P0 IMAD R5, R7.reuse, 0xa, RZ ;  /* 0x0000000a07058824 */ /* 0x040fe400078e02ff */
[----:B0-----:R-:W-:-:S05]  /*0060*/  @!P0 IMAD.WIDE.U32 R2, R7, 0x4, R2 ;  /* 0x0000000407028825 */ /* 0x001fca00078e0002 */
[----:B-1----:R0:W-:Y:S01]  /*0070*/  @!P0 STG.E desc[UR4][R2.64], R7 ;  /* 0x0000000702008986 */ /* 0x0021e2000c101904 */
[----:B------:R-:W-:Y:S06]  /*0080*/  @!P0 BAR.SYNC.DEFER_BLOCKING 0x0 ;  /* 0x0000000000008b1d */ /* 0x000fec0000010000 */
[----:B------:R0:W-:Y:S01]  /*0090*/  @!P0 STG.E desc[UR4][R2.64], R5 ;  /* 0x0000000502008986 */ /* 0x0001e2000c101904 */
[----:B------:R-:W-:Y:S05]  /*00a0*/  @!P0 EXIT ;  /* 0x000000000000894d */ /* 0x000fea0003800000 */
[----:B0-----:R-:W0:Y:S01]  /*00b0*/  LDC.64 R2, c[0x0][0x380] ;  /* 0x0000e000ff027b82 */ /* 0x001e220000000a00 */
[C---:B------:R-:W-:Y:S01]  /*00c0*/  IADD3 R5, PT, PT, -R7.reuse, RZ, RZ ;  /* 0x000000ff07057210 */ /* 0x040fe20007ffe1ff */
[----:B0-----:R-:W-:-:S05]  /*00d0*/  IMAD.WIDE.U32 R2, R7, 0x4, R2 ;  /* 0x0000000407027825 */ /* 0x001fca00078e0002 */
[----:B------:R-:W-:Y:S01]  /*00e0*/  STG.E desc[UR4][R2.64], R5 ;  /* 0x0000000502007986 */ /* 0x000fe2000c101904 */
[----:B------:R-:W-:Y:S05]  /*00f0*/  EXIT ;  /* 0x000000000000794d */ /* 0x000fea0003800000 */
.L_x_2:
        /* <DEDUP_REMOVED lines=16> */
.L_x_5:


//--------------------- .nv.shared.reserved.0     --------------------------
	.section	.nv.shared.reserved.0,"aw",@nobits
	.weak		__nv_reservedSMEM_offset_0_alias
	.size		__nv_reservedSMEM_offset_0_alias, 0, 64
	.other		__nv_reservedSMEM_offset_0_alias,@"STO_CUDA_RESERVED_SHARED STV_DEFAULT"
__nv_reservedSMEM_offset_0_alias:
	.zero		0
	.zero		64


//--------------------- .nv.constant0._Z28barrier_NotDivergent_allThdsPi --------------------------
	.section	.nv.constant0._Z28barrier_NotDivergent_allThdsPi,"a",@progbits
	.sectionflags	@""
	.align	4
.nv.constant0._Z28barrier_NotDivergent_allThdsPi:
	.zero		904


//--------------------- .nv.constant0._Z26barrier_outside_divergencePi --------------------------
	.section	.nv.constant0._Z26barrier_outside_divergencePi,"a",@progbits
	.sectionflags	@""
	.align	4
.nv.constant0._Z26barrier_outside_divergencePi:
	.zero		904


//--------------------- .nv.constant0._Z21barrier_divergent_tidPi --------------------------
	.section	.nv.constant0._Z21barrier_divergent_tidPi,"a",@progbits
	.sectionflags	@""
	.align	4
.nv.constant0._Z21barrier_divergent_tidPi:
	.zero		904


//--------------------- SYMBOLS --------------------------

	.type		.nv.reservedSmem.offset0,@object
	.size		.nv.reservedSmem.offset0,0x4
